	.headerflags	@"EF_CUDA_TEXMODE_UNIFIED EF_CUDA_64BIT_ADDRESS EF_CUDA_ACCELERATORS EF_CUDA_SM90 EF_CUDA_VIRTUAL_SM(EF_CUDA_SM90)"
	.elftype	@"ET_EXEC"


//--------------------- .nv.info                  --------------------------
	.section	.nv.info,"",@"SHT_CUDA_INFO"
	.align	4


	//----- nvinfo : EIATTR_REGCOUNT
	.align		4
        /*0000*/ 	.byte	0x04, 0x2f
        /*0002*/ 	.short	(.L_3 - .L_2)
	.align		4
.L_2:
        /*0004*/ 	.word	index@(triton_poi_fused__native_batch_norm_legit_no_training_relu_4)
        /*0008*/ 	.word	0x00000020


	//----- nvinfo : EIATTR_MIN_STACK_SIZE
	.align		4
.L_3:
        /*000c*/ 	.byte	0x04, 0x12
        /*000e*/ 	.short	(.L_5 - .L_4)
	.align		4
.L_4:
        /*0010*/ 	.word	index@(triton_poi_fused__native_batch_norm_legit_no_training_relu_4)
        /*0014*/ 	.word	0x00000000


	//----- nvinfo : EIATTR_FRAME_SIZE
	.align		4
.L_5:
        /*0018*/ 	.byte	0x04, 0x11
        /*001a*/ 	.short	(.L_7 - .L_6)
	.align		4
.L_6:
        /*001c*/ 	.word	index@(triton_poi_fused__native_batch_norm_legit_no_training_relu_4)
        /*0020*/ 	.word	0x00000000


	//----- nvinfo : EIATTR_MIN_STACK_SIZE
	.align		4
.L_7:
        /*0024*/ 	.byte	0x04, 0x12
        /*0026*/ 	.short	(.L_9 - .L_8)
	.align		4
.L_8:
        /*0028*/ 	.word	index@(triton_poi_fused__native_batch_norm_legit_no_training_relu_4)
        /*002c*/ 	.word	0x00000000
.L_9:


//--------------------- .nv.info.triton_poi_fused__native_batch_norm_legit_no_training_relu_4 --------------------------
	.section	.nv.info.triton_poi_fused__native_batch_norm_legit_no_training_relu_4,"",@"SHT_CUDA_INFO"
	.sectionflags	@""
	.align	4


	//----- nvinfo : EIATTR_CUDA_API_VERSION
	.align		4
        /*0000*/ 	.byte	0x04, 0x37
        /*0002*/ 	.short	(.L_11 - .L_10)
.L_10:
        /*0004*/ 	.word	0x0000007c


	//----- nvinfo : EIATTR_KPARAM_INFO
	.align		4
.L_11:
        /*0008*/ 	.byte	0x04, 0x17
        /*000a*/ 	.short	(.L_13 - .L_12)
.L_12:
        /*000c*/ 	.word	0x00000000
        /*0010*/ 	.short	0x0006
        /*0012*/ 	.short	0x0030
        /*0014*/ 	.byte	0x00, 0xf0, 0x11, 0x00


	//----- nvinfo : EIATTR_KPARAM_INFO
	.align		4
.L_13:
        /*0018*/ 	.byte	0x04, 0x17
        /*001a*/ 	.short	(.L_15 - .L_14)
.L_14:
        /*001c*/ 	.word	0x00000000
        /*0020*/ 	.short	0x0005
        /*0022*/ 	.short	0x0028
        /*0024*/ 	.byte	0x00, 0xf4, 0x21, 0x00


	//----- nvinfo : EIATTR_KPARAM_INFO
	.align		4
.L_15:
        /*0028*/ 	.byte	0x04, 0x17
        /*002a*/ 	.short	(.L_17 - .L_16)
.L_16:
        /*002c*/ 	.word	0x00000000
        /*0030*/ 	.short	0x0004
        /*0032*/ 	.short	0x0020
        /*0034*/ 	.byte	0x00, 0xf4, 0x21, 0x00


	//----- nvinfo : EIATTR_KPARAM_INFO
	.align		4
.L_17:
        /*0038*/ 	.byte	0x04, 0x17
        /*003a*/ 	.short	(.L_19 - .L_18)
.L_18:
        /*003c*/ 	.word	0x00000000
        /*0040*/ 	.short	0x0003
        /*0042*/ 	.short	0x0018
        /*0044*/ 	.byte	0x00, 0xf4, 0x21, 0x00


	//----- nvinfo : EIATTR_KPARAM_INFO
	.align		4
.L_19:
        /*0048*/ 	.byte	0x04, 0x17
        /*004a*/ 	.short	(.L_21 - .L_20)
.L_20:
        /*004c*/ 	.word	0x00000000
        /*0050*/ 	.short	0x0002
        /*0052*/ 	.short	0x0010
        /*0054*/ 	.byte	0x00, 0xf4, 0x21, 0x00


	//----- nvinfo : EIATTR_KPARAM_INFO
	.align		4
.L_21:
        /*0058*/ 	.byte	0x04, 0x17
        /*005a*/ 	.short	(.L_23 - .L_22)
.L_22:
        /*005c*/ 	.word	0x00000000
        /*0060*/ 	.short	0x0001
        /*0062*/ 	.short	0x0008
        /*0064*/ 	.byte	0x00, 0xf4, 0x21, 0x00


	//----- nvinfo : EIATTR_KPARAM_INFO
	.align		4
.L_23:
        /*0068*/ 	.byte	0x04, 0x17
        /*006a*/ 	.short	(.L_25 - .L_24)
.L_24:
        /*006c*/ 	.word	0x00000000
        /*0070*/ 	.short	0x0000
        /*0072*/ 	.short	0x0000
        /*0074*/ 	.byte	0x00, 0xf4, 0x21, 0x00


	//----- nvinfo : EIATTR_SPARSE_MMA_MASK
	.align		4
.L_25:
        /*0078*/ 	.byte	0x03, 0x50
        /*007a*/ 	.short	0x0000


	//----- nvinfo : EIATTR_MAXREG_COUNT
	.align		4
        /*007c*/ 	.byte	0x03, 0x1b
        /*007e*/ 	.short	0x00ff


	//----- nvinfo : EIATTR_EXIT_INSTR_OFFSETS
	.align		4
        /*0080*/ 	.byte	0x04, 0x1c
        /*0082*/ 	.short	(.L_27 - .L_26)


	//   ....[0]....
.L_26:
        /*0084*/ 	.word	0x00000710


	//----- nvinfo : EIATTR_REQNTID
	.align		4
.L_27:
        /*0088*/ 	.byte	0x04, 0x10
        /*008a*/ 	.short	(.L_29 - .L_28)
.L_28:
        /*008c*/ 	.word	0x00000080
        /*0090*/ 	.word	0x00000001
        /*0094*/ 	.word	0x00000001


	//----- nvinfo : EIATTR_CBANK_PARAM_SIZE
	.align		4
.L_29:
        /*0098*/ 	.byte	0x03, 0x19
        /*009a*/ 	.short	0x0034


	//----- nvinfo : EIATTR_PARAM_CBANK
	.align		4
        /*009c*/ 	.byte	0x04, 0x0a
        /*009e*/ 	.short	(.L_31 - .L_30)
	.align		4
.L_30:
        /*00a0*/ 	.word	index@(.nv.constant0.triton_poi_fused__native_batch_norm_legit_no_training_relu_4)
        /*00a4*/ 	.short	0x0210
        /*00a6*/ 	.short	0x0034


	//----- nvinfo : EIATTR_SW_WAR
	.align		4
.L_31:
        /*00a8*/ 	.byte	0x04, 0x36
        /*00aa*/ 	.short	(.L_33 - .L_32)
.L_32:
        /*00ac*/ 	.word	0x00000008
.L_33:


//--------------------- .nv.callgraph             --------------------------
	.section	.nv.callgraph,"",@"SHT_CUDA_CALLGRAPH"
	.align	4
	.sectionentsize	8
	.align		4
        /*0000*/ 	.word	0x00000000
	.align		4
        /*0004*/ 	.word	0xffffffff
	.align		4
        /*0008*/ 	.word	0x00000000
	.align		4
        /*000c*/ 	.word	0xfffffffe
	.align		4
        /*0010*/ 	.word	0x00000000
	.align		4
        /*0014*/ 	.word	0xfffffffd
	.align		4
        /*0018*/ 	.word	0x00000000
	.align		4
        /*001c*/ 	.word	0xfffffffc


//--------------------- .nv.constant4             --------------------------
	.section	.nv.constant4,"a",@progbits
	.align	8
	.align		8
.nv.constant4:
        /*0000*/ 	.dword	_$_str
	.align		8
        /*0008*/ 	.dword	_$_str_$_2


//--------------------- .text.triton_poi_fused__native_batch_norm_legit_no_training_relu_4 --------------------------
	.section	.text.triton_poi_fused__native_batch_norm_legit_no_training_relu_4,"ax",@progbits
	.align	128
        .global         triton_poi_fused__native_batch_norm_legit_no_training_relu_4
        .type           triton_poi_fused__native_batch_norm_legit_no_training_relu_4,@function
        .size           triton_poi_fused__native_batch_norm_legit_no_training_relu_4,(.L_x_1 - triton_poi_fused__native_batch_norm_legit_no_training_relu_4)
        .other          triton_poi_fused__native_batch_norm_legit_no_training_relu_4,@"STO_CUDA_ENTRY STV_DEFAULT"
triton_poi_fused__native_batch_norm_legit_no_training_relu_4:
.text.triton_poi_fused__native_batch_norm_legit_no_training_relu_4:
[----:B------:R-:W-:Y:S01]  /*0000*/  LDC R1, c[0x0][0x28] ;  /* 0x00000a00ff017b82 */ /* 0x000fe20000000800 */
[----:B------:R-:W1:Y:S07]  /*0010*/  S2R R0, SR_TID.X ;  /* 0x0000000000007919 */ /* 0x000e6e0000002100 */
[----:B------:R-:W2:Y:S01]  /*0020*/  LDC.64 R4, c[0x0][0x220] ;  /* 0x00008800ff047b82 */ /* 0x000ea20000000a00 */
[----:B------:R-:W-:Y:S01]  /*0030*/  ULDC.64 UR4, c[0x0][0x208] ;  /* 0x0000820000047ab9 */ /* 0x000fe20000000a00 */
[----:B------:R-:W3:Y:S06]  /*0040*/  S2R R7, SR_CTAID.X ;  /* 0x0000000000077919 */ /* 0x000eec0000002500 */
[----:B------:R-:W4:Y:S08]  /*0050*/  LDC.64 R12, c[0x0][0x218] ;  /* 0x00008600ff0c7b82 */ /* 0x000f300000000a00 */
[----:B------:R-:W5:Y:S08]  /*0060*/  LDC.64 R22, c[0x0][0x210] ;  /* 0x00008400ff167b82 */ /* 0x000f700000000a00 */
[----:B------:R-:W5:Y:S01]  /*0070*/  LDC.64 R20, c[0x0][0x228] ;  /* 0x00008a00ff147b82 */ /* 0x000f620000000a00 */
[----:B-1----:R-:W-:-:S07]  /*0080*/  SHF.L.U32 R0, R0, 0x2, RZ ;  /* 0x0000000200007819 */ /* 0x002fce00000006ff */
[----:B------:R-:W1:Y:S01]  /*0090*/  LDC.64 R24, c[0x0][0x230] ;  /* 0x00008c00ff187b82 */ /* 0x000e620000000a00 */
[----:B---3--:R-:W-:Y:S02]  /*00a0*/  SHF.R.S32.HI R3, RZ, 0x15, R7 ;  /* 0x00000015ff037819 */ /* 0x008fe40000011407 */
[----:B------:R-:W-:Y:S02]  /*00b0*/  LOP3.LUT R0, R0, 0x1fc, RZ, 0xc0, !PT ;  /* 0x000001fc00007812 */ /* 0x000fe400078ec0ff */
[----:B------:R-:W-:Y:S02]  /*00c0*/  SGXT R3, R3, 0x1 ;  /* 0x000000010303781a */ /* 0x000fe40000000200 */
[----:B------:R-:W-:-:S04]  /*00d0*/  LEA R0, R7, R0, 0xa ;  /* 0x0000000007007211 */ /* 0x000fc800078e50ff */
[----:B------:R-:W-:-:S04]  /*00e0*/  LEA.HI R3, R3, R0, RZ, 0x4 ;  /* 0x0000000003037211 */ /* 0x000fc800078f20ff */
[----:B------:R-:W-:-:S04]  /*00f0*/  LOP3.LUT R3, R3, 0xfffffff0, RZ, 0xc0, !PT ;  /* 0xfffffff003037812 */ /* 0x000fc800078ec0ff */
[----:B------:R-:W-:-:S05]  /*0100*/  IADD3 R3, R0, -R3, RZ ;  /* 0x8000000300037210 */ /* 0x000fca0007ffe0ff */
[----:B--2---:R-:W-:-:S06]  /*0110*/  IMAD.WIDE R4, R3, 0x4, R4 ;  /* 0x0000000403047825 */ /* 0x004fcc00078e0204 */
[----:B------:R-:W2:Y:S01]  /*0120*/  LDG.E.EL.128 R4, desc[UR4][R4.64] ;  /* 0x0000000404047981 */ /* 0x000ea2000c2e1d00 */
[----:B----4-:R-:W-:-:S04]  /*0130*/  IMAD.WIDE R12, R3, 0x4, R12 ;  /* 0x00000004030c7825 */ /* 0x010fc800078e020c */
[----:B-----5:R-:W-:Y:S02]  /*0140*/  IMAD.WIDE R22, R0, 0x4, R22 ;  /* 0x0000000400167825 */ /* 0x020fe400078e0216 */
[----:B------:R-:W3:Y:S02]  /*0150*/  LDG.E.EL.128 R12, desc[UR4][R12.64] ;  /* 0x000000040c0c7981 */ /* 0x000ee4000c2e1d00 */
[C---:B0-----:R-:W-:Y:S02]  /*0160*/  IMAD.WIDE R20, R3.reuse, 0x4, R20 ;  /* 0x0000000403147825 */ /* 0x041fe400078e0214 */
[----:B------:R-:W3:Y:S02]  /*0170*/  LDG.E.128 R16, desc[UR4][R22.64+0x800] ;  /* 0x0008000416107981 */ /* 0x000ee4000c1e1d00 */
[----:B-1----:R-:W-:-:S04]  /*0180*/  IMAD.WIDE R24, R3, 0x4, R24 ;  /* 0x0000000403187825 */ /* 0x002fc800078e0218 */
[----:B--2---:R-:W-:Y:S01]  /*0190*/  FADD R6, R6, 9.9999997473787516356e-06 ;  /* 0x3727c5ac06067421 */ /* 0x004fe20000000000 */
[----:B------:R-:W-:Y:S01]  /*01a0*/  FADD R2, R4, 9.9999997473787516356e-06 ;  /* 0x3727c5ac04027421 */ /* 0x000fe20000000000 */
[----:B------:R-:W-:-:S03]  /*01b0*/  FADD R8, R5, 9.9999997473787516356e-06 ;  /* 0x3727c5ac05087421 */ /* 0x000fc60000000000 */
[----:B------:R-:W0:Y:S08]  /*01c0*/  MUFU.SQRT R26, R2 ;  /* 0x00000002001a7308 */ /* 0x000e300000002000 */
[----:B------:R-:W1:Y:S01]  /*01d0*/  MUFU.SQRT R6, R6 ;  /* 0x0000000600067308 */ /* 0x000e620000002000 */
[----:B0-----:R-:W-:-:S07]  /*01e0*/  FSETP.GT.AND P0, PT, R26, 8.50705917302346158658e+37, PT ;  /* 0x7e8000001a00780b */ /* 0x001fce0003f04000 */
[----:B------:R0:W2:Y:S01]  /*01f0*/  MUFU.SQRT R27, R8 ;  /* 0x00000008001b7308 */ /* 0x0000a20000002000 */
[----:B------:R-:W-:Y:S02]  /*0200*/  FSETP.GEU.AND P3, PT, R26, 1.175494350822287508e-38, PT ;  /* 0x008000001a00780b */ /* 0x000fe40003f6e000 */
[C---:B-1----:R-:W-:Y:S02]  /*0210*/  FSETP.GT.AND P2, PT, R6.reuse, 8.50705917302346158658e+37, PT ;  /* 0x7e8000000600780b */ /* 0x042fe40003f44000 */
[----:B------:R-:W-:Y:S01]  /*0220*/  FSETP.GEU.AND P5, PT, R6, 1.175494350822287508e-38, PT ;  /* 0x008000000600780b */ /* 0x000fe20003fae000 */
[----:B------:R-:W-:Y:S01]  /*0230*/  HFMA2.MMA R2, -RZ, RZ, 1.625, 0 ;  /* 0x3e800000ff027435 */ /* 0x000fe200000001ff */
[----:B0-----:R-:W4:Y:S01]  /*0240*/  LDG.E.128 R8, desc[UR4][R22.64] ;  /* 0x0000000416087981 */ /* 0x001f22000c1e1d00 */
[----:B------:R-:W-:Y:S01]  /*0250*/  @P0 FMUL R26, R26, 0.25 ;  /* 0x3e8000001a1a0820 */ /* 0x000fe20000400000 */
[----:B--2---:R-:W-:-:S05]  /*0260*/  FSETP.GT.AND P1, PT, R27, 8.50705917302346158658e+37, PT ;  /* 0x7e8000001b00780b */ /* 0x004fca0003f24000 */
[----:B------:R-:W-:Y:S01]  /*0270*/  @!P3 FMUL R26, R26, 16777216 ;  /* 0x4b8000001a1ab820 */ /* 0x000fe20000400000 */
[C---:B------:R-:W-:Y:S01]  /*0280*/  FSETP.GEU.AND P4, PT, R27.reuse, 1.175494350822287508e-38, PT ;  /* 0x008000001b00780b */ /* 0x040fe20003f8e000 */
[----:B------:R-:W-:Y:S02]  /*0290*/  @P2 FMUL R6, R6, 0.25 ;  /* 0x3e80000006062820 */ /* 0x000fe40000400000 */
[----:B------:R0:W1:Y:S01]  /*02a0*/  MUFU.RCP R5, R26 ;  /* 0x0000001a00057308 */ /* 0x0000620000001000 */
[----:B------:R-:W2:Y:S01]  /*02b0*/  LDG.E.EL.128 R20, desc[UR4][R20.64] ;  /* 0x0000000414147981 */ /* 0x000ea2000c2e1d00 */
[----:B------:R-:W-:Y:S02]  /*02c0*/  @!P5 FMUL R6, R6, 16777216 ;  /* 0x4b8000000606d820 */ /* 0x000fe40000400000 */
[----:B------:R-:W-:-:S04]  /*02d0*/  @P1 FMUL R27, R27, 0.25 ;  /* 0x3e8000001b1b1820 */ /* 0x000fc80000400000 */
[----:B------:R-:W5:Y:S02]  /*02e0*/  MUFU.RCP R6, R6 ;  /* 0x0000000600067308 */ /* 0x000f640000001000 */
[----:B------:R-:W-:Y:S01]  /*02f0*/  @!P4 FMUL R27, R27, 16777216 ;  /* 0x4b8000001b1bc820 */ /* 0x000fe20000400000 */
[----:B0-----:R-:W-:-:S05]  /*0300*/  FSEL R26, R2, 1, P0 ;  /* 0x3f800000021a7808 */ /* 0x001fca0000000000 */
[----:B------:R0:W-:Y:S01]  /*0310*/  MUFU.RCP R4, R27 ;  /* 0x0000001b00047308 */ /* 0x0001e20000001000 */
[----:B------:R-:W-:Y:S01]  /*0320*/  @!P3 FMUL R26, R26, 16777216 ;  /* 0x4b8000001a1ab820 */ /* 0x000fe20000400000 */
[----:B0-----:R-:W-:-:S03]  /*0330*/  FSEL R27, R2, 1, P2 ;  /* 0x3f800000021b7808 */ /* 0x001fc60001000000 */
[----:B-1----:R-:W-:Y:S02]  /*0340*/  FMUL R3, R5, R26 ;  /* 0x0000001a05037220 */ /* 0x002fe40000400000 */
[----:B------:R-:W-:-:S04]  /*0350*/  @!P5 FMUL R27, R27, 16777216 ;  /* 0x4b8000001b1bd820 */ /* 0x000fc80000400000 */
[----:B-----5:R-:W-:Y:S02]  /*0360*/  FMUL R5, R6, R27 ;  /* 0x0000001b06057220 */ /* 0x020fe40000400000 */
[----:B------:R-:W2:Y:S01]  /*0370*/  LDG.E.EL.128 R24, desc[UR4][R24.64] ;  /* 0x0000000418187981 */ /* 0x000ea2000c2e1d00 */
[----:B------:R-:W-:-:S04]  /*0380*/  FADD R7, R7, 9.9999997473787516356e-06 ;  /* 0x3727c5ac07077421 */ /* 0x000fc80000000000 */
[----:B------:R0:W1:Y:S01]  /*0390*/  MUFU.SQRT R28, R7 ;  /* 0x00000007001c7308 */ /* 0x0000620000002000 */
[----:B------:R-:W-:Y:S01]  /*03a0*/  FSEL R29, R2, 1, P1 ;  /* 0x3f800000021d7808 */ /* 0x000fe20000800000 */
[----:B0-----:R-:W0:Y:S01]  /*03b0*/  LDC.64 R6, c[0x0][0x238] ;  /* 0x00008e00ff067b82 */ /* 0x001e220000000a00 */
[C---:B-1----:R-:W-:Y:S02]  /*03c0*/  FSETP.GT.AND P0, PT, R28.reuse, 8.50705917302346158658e+37, PT ;  /* 0x7e8000001c00780b */ /* 0x042fe40003f04000 */
[----:B------:R-:W-:-:S11]  /*03d0*/  FSETP.GEU.AND P1, PT, R28, 1.175494350822287508e-38, PT ;  /* 0x008000001c00780b */ /* 0x000fd60003f2e000 */
[----:B------:R-:W-:-:S04]  /*03e0*/  @P0 FMUL R28, R28, 0.25 ;  /* 0x3e8000001c1c0820 */ /* 0x000fc80000400000 */
[----:B------:R-:W-:Y:S01]  /*03f0*/  @!P1 FMUL R28, R28, 16777216 ;  /* 0x4b8000001c1c9820 */ /* 0x000fe20000400000 */
[----:B------:R-:W-:-:S05]  /*0400*/  @!P4 FMUL R29, R29, 16777216 ;  /* 0x4b8000001d1dc820 */ /* 0x000fca0000400000 */
[----:B------:R-:W1:Y:S01]  /*0410*/  MUFU.RCP R28, R28 ;  /* 0x0000001c001c7308 */ /* 0x000e620000001000 */
[----:B------:R-:W-:Y:S01]  /*0420*/  FMUL R4, R4, R29 ;  /* 0x0000001d04047220 */ /* 0x000fe20000400000 */
[----:B------:R-:W-:-:S05]  /*0430*/  FSEL R29, R2, 1, P0 ;  /* 0x3f800000021d7808 */ /* 0x000fca0000000000 */
[----:B------:R-:W-:Y:S01]  /*0440*/  @!P1 FMUL R29, R29, 16777216 ;  /* 0x4b8000001d1d9820 */ /* 0x000fe20000400000 */
[----:B---3--:R-:W-:Y:S01]  /*0450*/  FADD R19, R19, -R15 ;  /* 0x8000000f13137221 */ /* 0x008fe20000000000 */
[----:B------:R-:W-:Y:S01]  /*0460*/  FADD R16, R16, -R12 ;  /* 0x8000000c10107221 */ /* 0x000fe20000000000 */
[----:B------:R-:W-:Y:S01]  /*0470*/  FADD R18, R18, -R14 ;  /* 0x8000000e12127221 */ /* 0x000fe20000000000 */
[----:B-1----:R-:W-:Y:S01]  /*0480*/  FMUL R2, R28, R29 ;  /* 0x0000001d1c027220 */ /* 0x002fe20000400000 */
[----:B------:R-:W-:Y:S01]  /*0490*/  FADD R17, R17, -R13 ;  /* 0x8000000d11117221 */ /* 0x000fe20000000000 */
[----:B----4-:R-:W-:Y:S01]  /*04a0*/  FADD R11, R11, -R15 ;  /* 0x8000000f0b0b7221 */ /* 0x010fe20000000000 */
[----:B------:R-:W-:Y:S01]  /*04b0*/  FADD R8, R8, -R12 ;  /* 0x8000000c08087221 */ /* 0x000fe20000000000 */
[----:B------:R-:W-:Y:S02]  /*04c0*/  FADD R12, R10, -R14 ;  /* 0x8000000e0a0c7221 */ /* 0x000fe40000000000 */
[C---:B------:R-:W-:Y:S01]  /*04d0*/  FMUL R10, R2.reuse, R11 ;  /* 0x0000000b020a7220 */ /* 0x040fe20000400000 */
[----:B------:R-:W-:Y:S01]  /*04e0*/  FMUL R2, R2, R19 ;  /* 0x0000001302027220 */ /* 0x000fe20000400000 */
[----:B------:R-:W-:Y:S01]  /*04f0*/  FADD R9, R9, -R13 ;  /* 0x8000000d09097221 */ /* 0x000fe20000000000 */
[C---:B------:R-:W-:Y:S01]  /*0500*/  FMUL R11, R5.reuse, R12 ;  /* 0x0000000c050b7220 */ /* 0x040fe20000400000 */
[----:B------:R-:W-:Y:S01]  /*0510*/  FMUL R5, R5, R18 ;  /* 0x0000001205057220 */ /* 0x000fe20000400000 */
[C---:B------:R-:W-:Y:S01]  /*0520*/  FMUL R15, R3.reuse, R8 ;  /* 0x00000008030f7220 */ /* 0x040fe20000400000 */
[C---:B------:R-:W-:Y:S01]  /*0530*/  FMUL R8, R4.reuse, R17 ;  /* 0x0000001104087220 */ /* 0x040fe20000400000 */
[----:B------:R-:W-:Y:S01]  /*0540*/  FMUL R13, R3, R16 ;  /* 0x00000010030d7220 */ /* 0x000fe20000400000 */
[----:B------:R-:W-:Y:S01]  /*0550*/  FMUL R12, R4, R9 ;  /* 0x00000009040c7220 */ /* 0x000fe20000400000 */
[----:B--2---:R-:W-:Y:S01]  /*0560*/  FFMA R2, R23, R2, R27 ;  /* 0x0000000217027223 */ /* 0x004fe2000000001b */
[----:B------:R-:W-:Y:S01]  /*0570*/  FFMA R5, R22, R5, R26 ;  /* 0x0000000516057223 */ /* 0x000fe2000000001a */
[----:B------:R-:W-:Y:S01]  /*0580*/  FFMA R8, R21, R8, R25 ;  /* 0x0000000815087223 */ /* 0x000fe20000000019 */
[----:B------:R-:W-:Y:S01]  /*0590*/  FFMA R10, R23, R10, R27 ;  /* 0x0000000a170a7223 */ /* 0x000fe2000000001b */
[C-C-:B------:R-:W-:Y:S01]  /*05a0*/  FFMA R3, R20.reuse, R15, R24.reuse ;  /* 0x0000000f14037223 */ /* 0x140fe20000000018 */
[----:B------:R-:W-:Y:S01]  /*05b0*/  FFMA R4, R20, R13, R24 ;  /* 0x0000000d14047223 */ /* 0x000fe20000000018 */
[----:B------:R-:W-:Y:S01]  /*05c0*/  FFMA R9, R21, R12, R25 ;  /* 0x0000000c15097223 */ /* 0x000fe20000000019 */
[----:B------:R-:W-:Y:S01]  /*05d0*/  FFMA R22, R22, R11, R26 ;  /* 0x0000000b16167223 */ /* 0x000fe2000000001a */
[----:B------:R-:W-:Y:S01]  /*05e0*/  FSETP.GEU.AND P6, PT, R2, RZ, PT ;  /* 0x000000ff0200720b */ /* 0x000fe20003fce000 */
[----:B0-----:R-:W-:Y:S01]  /*05f0*/  IMAD.WIDE R12, R0, 0x4, R6 ;  /* 0x00000004000c7825 */ /* 0x001fe200078e0206 */
[----:B------:R-:W-:-:S02]  /*0600*/  FSETP.GEU.AND P5, PT, R5, RZ, PT ;  /* 0x000000ff0500720b */ /* 0x000fc40003fae000 */
[----:B------:R-:W-:Y:S02]  /*0610*/  FSETP.GEU.AND P4, PT, R8, RZ, PT ;  /* 0x000000ff0800720b */ /* 0x000fe40003f8e000 */
[----:B------:R-:W-:Y:S02]  /*0620*/  FSETP.GEU.AND P3, PT, R10, RZ, PT ;  /* 0x000000ff0a00720b */ /* 0x000fe40003f6e000 */
[----:B------:R-:W-:Y:S02]  /*0630*/  SEL R7, R2, RZ, P6 ;  /* 0x000000ff02077207 */ /* 0x000fe40003000000 */
[----:B------:R-:W-:Y:S02]  /*0640*/  FSETP.GEU.AND P0, PT, R4, RZ, PT ;  /* 0x000000ff0400720b */ /* 0x000fe40003f0e000 */
[----:B------:R-:W-:Y:S02]  /*0650*/  FSETP.GEU.AND P2, PT, R22, RZ, PT ;  /* 0x000000ff1600720b */ /* 0x000fe40003f4e000 */
[----:B------:R-:W-:-:S02]  /*0660*/  FSETP.GEU.AND P1, PT, R9, RZ, PT ;  /* 0x000000ff0900720b */ /* 0x000fc40003f2e000 */
[----:B------:R-:W-:Y:S02]  /*0670*/  FSETP.GEU.AND P6, PT, R3, RZ, PT ;  /* 0x000000ff0300720b */ /* 0x000fe40003fce000 */
[----:B------:R-:W-:Y:S02]  /*0680*/  SEL R6, R5, RZ, P5 ;  /* 0x000000ff05067207 */ /* 0x000fe40002800000 */
[----:B------:R-:W-:Y:S02]  /*0690*/  SEL R5, R8, RZ, P4 ;  /* 0x000000ff08057207 */ /* 0x000fe40002000000 */
[----:B------:R-:W-:Y:S02]  /*06a0*/  SEL R11, R10, RZ, P3 ;  /* 0x000000ff0a0b7207 */ /* 0x000fe40001800000 */
[----:B------:R-:W-:Y:S02]  /*06b0*/  SEL R10, R22, RZ, P2 ;  /* 0x000000ff160a7207 */ /* 0x000fe40001000000 */
[----:B------:R-:W-:-:S02]  /*06c0*/  SEL R9, R9, RZ, P1 ;  /* 0x000000ff09097207 */ /* 0x000fc40000800000 */
[----:B------:R-:W-:Y:S02]  /*06d0*/  SEL R8, R3, RZ, P6 ;  /* 0x000000ff03087207 */ /* 0x000fe40003000000 */
[----:B------:R-:W-:-:S03]  /*06e0*/  SEL R4, R4, RZ, P0 ;  /* 0x000000ff04047207 */ /* 0x000fc60000000000 */
[----:B------:R-:W-:Y:S04]  /*06f0*/  STG.E.128 desc[UR4][R12.64], R8 ;  /* 0x000000080c007986 */ /* 0x000fe8000c101d04 */
[----:B------:R-:W-:Y:S01]  /*0700*/  STG.E.128 desc[UR4][R12.64+0x800], R4 ;  /* 0x000800040c007986 */ /* 0x000fe2000c101d04 */
[----:B------:R-:W-:Y:S05]  /*0710*/  EXIT ;  /* 0x000000000000794d */ /* 0x000fea0003800000 */
.L_x_0:
[----:B------:R-:W-:-:S00]  /*0720*/  BRA `(.L_x_0) ;  /* 0xfffffffc00fc7947 */ /* 0x000fc0000383ffff */
[----:B------:R-:W-:-:S00]  /*0730*/  NOP ;  /* 0x0000000000007918 */ /* 0x000fc00000000000 */
        /* <DEDUP_REMOVED lines=12> */
.L_x_1:


//--------------------- .nv.global.init           --------------------------
	.section	.nv.global.init,"aw",@progbits
.nv.global.init:
	.type		_$_str,@object
	.size		_$_str,(_$_str_$_2 - _$_str)
_$_str:
        /*0000*/ 	.byte	0x5f, 0x5f, 0x43, 0x55, 0x44, 0x41, 0x5f, 0x46, 0x54, 0x5a, 0x00
	.type		_$_str_$_2,@object
	.size		_$_str_$_2,(.L_1 - _$_str_$_2)
_$_str_$_2:
        /*000b*/ 	.byte	0x5f, 0x5f, 0x43, 0x55, 0x44, 0x41, 0x5f, 0x50, 0x52, 0x45, 0x43, 0x5f, 0x53, 0x51, 0x52, 0x54
        /*001b*/ 	.byte	0x00
.L_1:


//--------------------- .nv.constant0.triton_poi_fused__native_batch_norm_legit_no_training_relu_4 --------------------------
	.section	.nv.constant0.triton_poi_fused__native_batch_norm_legit_no_training_relu_4,"a",@progbits
	.sectionflags	@""
	.align	4
.nv.constant0.triton_poi_fused__native_batch_norm_legit_no_training_relu_4:
	.zero		580
